//
// Generated by NVIDIA NVVM Compiler
//
// Compiler Build ID: CL-36424714
// Cuda compilation tools, release 13.0, V13.0.88
// Based on NVVM 20.0.0
//

.version 9.0
.target sm_100
.address_size 64

	// .globl	_Z14mat_vec_mul_V1PfS_S_

.visible .entry _Z14mat_vec_mul_V1PfS_S_(
	.param .u64 .ptr .align 1 _Z14mat_vec_mul_V1PfS_S__param_0,
	.param .u64 .ptr .align 1 _Z14mat_vec_mul_V1PfS_S__param_1,
	.param .u64 .ptr .align 1 _Z14mat_vec_mul_V1PfS_S__param_2
)
{
	.reg .pred 	%p<3>;
	.reg .b32 	%r<13>;
	.reg .b32 	%f<10>;
	.reg .b64 	%rd<16>;

	ld.param.u64 	%rd6, [_Z14mat_vec_mul_V1PfS_S__param_0];
	ld.param.u64 	%rd7, [_Z14mat_vec_mul_V1PfS_S__param_1];
	ld.param.u64 	%rd8, [_Z14mat_vec_mul_V1PfS_S__param_2];
	mov.u32 	%r7, %ctaid.x;
	mov.u32 	%r8, %ntid.x;
	mov.u32 	%r9, %tid.x;
	mad.lo.s32 	%r1, %r7, %r8, %r9;
	setp.gt.s32 	%p1, %r1, 49;
	@%p1 bra 	$L__BB0_3;
	cvta.to.global.u64 	%rd9, %rd8;
	mul.wide.s32 	%rd10, %r1, 4;
	add.s64 	%rd1, %rd9, %rd10;
	mov.b32 	%r12, 0;
	st.global.u32 	[%rd1], %r12;
	mul.lo.s32 	%r11, %r1, 50;
	cvta.to.global.u64 	%rd11, %rd7;
	add.s64 	%rd15, %rd11, 4;
	cvta.to.global.u64 	%rd12, %rd6;
	add.s64 	%rd3, %rd12, 4;
	mov.f32 	%f9, 0f00000000;
$L__BB0_2:
	mul.wide.s32 	%rd13, %r11, 4;
	add.s64 	%rd14, %rd3, %rd13;
	ld.global.f32 	%f4, [%rd14+-4];
	ld.global.f32 	%f5, [%rd15+-4];
	fma.rn.f32 	%f6, %f4, %f5, %f9;
	st.global.f32 	[%rd1], %f6;
	ld.global.f32 	%f7, [%rd14];
	ld.global.f32 	%f8, [%rd15];
	fma.rn.f32 	%f9, %f7, %f8, %f6;
	st.global.f32 	[%rd1], %f9;
	add.s32 	%r12, %r12, 2;
	add.s64 	%rd15, %rd15, 8;
	add.s32 	%r11, %r11, 2;
	setp.ne.s32 	%p2, %r12, 50;
	@%p2 bra 	$L__BB0_2;
$L__BB0_3:
	ret;

}


// ===== COMPILED SASS (sm_100) =====

	.target	sm_100

	.elftype	@"ET_EXEC"


//--------------------- .note.nv.tkinfo           --------------------------
	.section	.note.nv.tkinfo,"",@"SHT_NOTE"
	.sectionflags	@"SHF_NOTE_NV_TKINFO"
	.tkinfo
        /*0018*/ 	.word	0x00000002
        /*0030*/ 	.string	""
        /*0030*/ 	.string	"ptxas"
        /*0030*/ 	.string	"Cuda compilation tools, release 13.0, V13.0.88"
        /*0030*/ 	.string	"Build cuda_13.0.r13.0/compiler.36424714_0"
        /*0030*/ 	.string	"-arch sm_100 -m 64 "



//--------------------- .note.nv.cuinfo           --------------------------
	.section	.note.nv.cuinfo,"",@"SHT_NOTE"
	.sectionflags	@"SHF_NOTE_NV_CUINFO"
        /*0018*/ 	.short	0x0002
        /*001a*/ 	.short	0x0064
        /*001c*/ 	.short	0x0082
	.zero		2


//--------------------- .nv.info                  --------------------------
	.section	.nv.info,"",@"SHT_CUDA_INFO"
	.align	4


	//----- nvinfo : EIATTR_REGCOUNT
	.align		4
        /*0000*/ 	.byte	0x04, 0x2f
        /*0002*/ 	.short	(.L_1 - .L_0)
	.align		4
.L_0:
        /*0004*/ 	.word	index@(_Z14mat_vec_mul_V1PfS_S_)
        /*0008*/ 	.word	0x00000016


	//----- nvinfo : EIATTR_FRAME_SIZE
	.align		4
.L_1:
        /*000c*/ 	.byte	0x04, 0x11
        /*000e*/ 	.short	(.L_3 - .L_2)
	.align		4
.L_2:
        /*0010*/ 	.word	index@(_Z14mat_vec_mul_V1PfS_S_)
        /*0014*/ 	.word	0x00000000


	//----- nvinfo : EIATTR_MIN_STACK_SIZE
	.align		4
.L_3:
        /*0018*/ 	.byte	0x04, 0x12
        /*001a*/ 	.short	(.L_5 - .L_4)
	.align		4
.L_4:
        /*001c*/ 	.word	index@(_Z14mat_vec_mul_V1PfS_S_)
        /*0020*/ 	.word	0x00000000
.L_5:


//--------------------- .nv.compat                --------------------------
	.section	.nv.compat,"",@"SHT_CUDA_COMPAT_INFO"
	.align	4
        /*0000*/ 	.byte	0x02, 0x09, 0x00, 0x00, 0x02, 0x02, 0x01, 0x00, 0x02, 0x05, 0x05, 0x00, 0x03, 0x07, 0x01, 0x01
        /*0010*/ 	.byte	0x02, 0x03, 0x00, 0x00, 0x02, 0x06, 0x01, 0x00, 0x04, 0x0b, 0x08, 0x00, 0x09, 0x00, 0x00, 0x00
        /*0020*/ 	.byte	0x00, 0x00, 0x00, 0x00


//--------------------- .nv.info._Z14mat_vec_mul_V1PfS_S_ --------------------------
	.section	.nv.info._Z14mat_vec_mul_V1PfS_S_,"",@"SHT_CUDA_INFO"
	.sectionflags	@""
	.align	4


	//----- nvinfo : EIATTR_CUDA_API_VERSION
	.align		4
        /*0000*/ 	.byte	0x04, 0x37
        /*0002*/ 	.short	(.L_7 - .L_6)
.L_6:
        /*0004*/ 	.word	0x00000082


	//----- nvinfo : EIATTR_KPARAM_INFO
	.align		4
.L_7:
        /*0008*/ 	.byte	0x04, 0x17
        /*000a*/ 	.short	(.L_9 - .L_8)
.L_8:
        /*000c*/ 	.word	0x00000000
        /*0010*/ 	.short	0x0002
        /*0012*/ 	.short	0x0010
        /*0014*/ 	.byte	0x00, 0xf5, 0x21, 0x00


	//----- nvinfo : EIATTR_KPARAM_INFO
	.align		4
.L_9:
        /*0018*/ 	.byte	0x04, 0x17
        /*001a*/ 	.short	(.L_11 - .L_10)
.L_10:
        /*001c*/ 	.word	0x00000000
        /*0020*/ 	.short	0x0001
        /*0022*/ 	.short	0x0008
        /*0024*/ 	.byte	0x00, 0xf5, 0x21, 0x00


	//----- nvinfo : EIATTR_KPARAM_INFO
	.align		4
.L_11:
        /*0028*/ 	.byte	0x04, 0x17
        /*002a*/ 	.short	(.L_13 - .L_12)
.L_12:
        /*002c*/ 	.word	0x00000000
        /*0030*/ 	.short	0x0000
        /*0032*/ 	.short	0x0000
        /*0034*/ 	.byte	0x00, 0xf5, 0x21, 0x00


	//----- nvinfo : EIATTR_SPARSE_MMA_MASK
	.align		4
.L_13:
        /*0038*/ 	.byte	0x03, 0x50
        /*003a*/ 	.short	0x0000


	//----- nvinfo : EIATTR_MAXREG_COUNT
	.align		4
        /*003c*/ 	.byte	0x03, 0x1b
        /*003e*/ 	.short	0x00ff


	//----- nvinfo : EIATTR_MERCURY_ISA_VERSION
	.align		4
        /*0040*/ 	.byte	0x03, 0x5f
        /*0042*/ 	.short	0x0101


	//----- nvinfo : EIATTR_VRC_CTA_INIT_COUNT
	.align		4
        /*0044*/ 	.byte	0x02, 0x4a
	.zero		1
	.zero		1


	//----- nvinfo : EIATTR_EXIT_INSTR_OFFSETS
	.align		4
        /*0048*/ 	.byte	0x04, 0x1c
        /*004a*/ 	.short	(.L_15 - .L_14)


	//   ....[0]....
.L_14:
        /*004c*/ 	.word	0x00000060


	//   ....[1]....
        /*0050*/ 	.word	0x000010b0


	//----- nvinfo : EIATTR_CBANK_PARAM_SIZE
	.align		4
.L_15:
        /*0054*/ 	.byte	0x03, 0x19
        /*0056*/ 	.short	0x0018


	//----- nvinfo : EIATTR_PARAM_CBANK
	.align		4
        /*0058*/ 	.byte	0x04, 0x0a
        /*005a*/ 	.short	(.L_17 - .L_16)
	.align		4
.L_16:
        /*005c*/ 	.word	index@(.nv.constant0._Z14mat_vec_mul_V1PfS_S_)
        /*0060*/ 	.short	0x0380
        /*0062*/ 	.short	0x0018


	//----- nvinfo : EIATTR_SW_WAR
	.align		4
.L_17:
        /*0064*/ 	.byte	0x04, 0x36
        /*0066*/ 	.short	(.L_19 - .L_18)
.L_18:
        /*0068*/ 	.word	0x00000008
.L_19:


//--------------------- .nv.callgraph             --------------------------
	.section	.nv.callgraph,"",@"SHT_CUDA_CALLGRAPH"
	.align	4
	.sectionentsize	8
	.align		4
        /*0000*/ 	.word	0x00000000
	.align		4
        /*0004*/ 	.word	0xffffffff
	.align		4
        /*0008*/ 	.word	0x00000000
	.align		4
        /*000c*/ 	.word	0xfffffffe
	.align		4
        /*0010*/ 	.word	0x00000000
	.align		4
        /*0014*/ 	.word	0xfffffffd
	.align		4
        /*0018*/ 	.word	0x00000000
	.align		4
        /*001c*/ 	.word	0xfffffffc


//--------------------- .text._Z14mat_vec_mul_V1PfS_S_ --------------------------
	.section	.text._Z14mat_vec_mul_V1PfS_S_,"ax",@progbits
	.align	128
        .global         _Z14mat_vec_mul_V1PfS_S_
        .type           _Z14mat_vec_mul_V1PfS_S_,@function
        .size           _Z14mat_vec_mul_V1PfS_S_,(.L_x_1 - _Z14mat_vec_mul_V1PfS_S_)
        .other          _Z14mat_vec_mul_V1PfS_S_,@"STO_CUDA_ENTRY STV_DEFAULT"
_Z14mat_vec_mul_V1PfS_S_:
.text._Z14mat_vec_mul_V1PfS_S_:
[----:B------:R-:W-:Y:S01]  /*0000*/  LDC R1, c[0x0][0x37c] ;  /* 0x0000df00ff017b82 */ /* 0x000fe20000000800 */
[----:B------:R-:W0:Y:S07]  /*0010*/  S2R R0, SR_TID.X ;  /* 0x0000000000007919 */ /* 0x000e2e0000002100 */
[----:B------:R-:W0:Y:S08]  /*0020*/  S2UR UR4, SR_CTAID.X ;  /* 0x00000000000479c3 */ /* 0x000e300000002500 */
[----:B------:R-:W0:Y:S02]  /*0030*/  LDC R11, c[0x0][0x360] ;  /* 0x0000d800ff0b7b82 */ /* 0x000e240000000800 */
[----:B0-----:R-:W-:-:S05]  /*0040*/  IMAD R11, R11, UR4, R0 ;  /* 0x000000040b0b7c24 */ /* 0x001fca000f8e0200 */
[----:B------:R-:W-:-:S13]  /*0050*/  ISETP.GT.AND P0, PT, R11, 0x31, PT ;  /* 0x000000310b00780c */ /* 0x000fda0003f04270 */
[----:B------:R-:W-:Y:S05]  /*0060*/  @P0 EXIT ;  /* 0x000000000000094d */ /* 0x000fea0003800000 */
[----:B------:R-:W0:Y:S01]  /*0070*/  LDCU.64 UR4, c[0x0][0x380] ;  /* 0x00007000ff0477ac */ /* 0x000e220008000a00 */
[----:B------:R-:W1:Y:S01]  /*0080*/  LDC.64 R2, c[0x0][0x390] ;  /* 0x0000e400ff027b82 */ /* 0x000e620000000a00 */
[----:B------:R-:W-:Y:S01]  /*0090*/  IMAD R9, R11, 0x32, RZ ;  /* 0x000000320b097824 */ /* 0x000fe200078e02ff */
[----:B------:R-:W2:Y:S06]  /*00a0*/  LDCU.64 UR6, c[0x0][0x358] ;  /* 0x00006b00ff0677ac */ /* 0x000eac0008000a00 */
[----:B------:R-:W3:Y:S01]  /*00b0*/  LDC.64 R4, c[0x0][0x388] ;  /* 0x0000e200ff047b82 */ /* 0x000ee20000000a00 */
[----:B0-----:R-:W-:-:S04]  /*00c0*/  UIADD3 UR4, UP0, UPT, UR4, 0x4, URZ ;  /* 0x0000000404047890 */ /* 0x001fc8000ff1e0ff */
[----:B------:R-:W-:Y:S02]  /*00d0*/  UIADD3.X UR5, UPT, UPT, URZ, UR5, URZ, UP0, !UPT ;  /* 0x00000005ff057290 */ /* 0x000fe400087fe4ff */
[----:B------:R-:W-:Y:S01]  /*00e0*/  MOV R6, UR4 ;  /* 0x0000000400067c02 */ /* 0x000fe20008000f00 */
[----:B-1----:R-:W-:-:S03]  /*00f0*/  IMAD.WIDE R2, R11, 0x4, R2 ;  /* 0x000000040b027825 */ /* 0x002fc600078e0202 */
[----:B------:R-:W-:Y:S02]  /*0100*/  MOV R7, UR5 ;  /* 0x0000000500077c02 */ /* 0x000fe40008000f00 */
[----:B--2---:R-:W-:Y:S01]  /*0110*/  STG.E desc[UR6][R2.64], RZ ;  /* 0x000000ff02007986 */ /* 0x004fe2000c101906 */
[----:B------:R-:W-:-:S03]  /*0120*/  IMAD.WIDE R10, R9, 0x4, R6 ;  /* 0x00000004090a7825 */ /* 0x000fc600078e0206 */
[----:B---3--:R-:W2:Y:S04]  /*0130*/  LDG.E R13, desc[UR6][R4.64] ;  /* 0x00000006040d7981 */ /* 0x008ea8000c1e1900 */
[----:B------:R-:W2:Y:S02]  /*0140*/  LDG.E R0, desc[UR6][R10.64+-0x4] ;  /* 0xfffffc060a007981 */ /* 0x000ea4000c1e1900 */
[----:B--2---:R-:W-:-:S05]  /*0150*/  FFMA R15, R0, R13, RZ ;  /* 0x0000000d000f7223 */ /* 0x004fca00000000ff */
[----:B------:R0:W-:Y:S04]  /*0160*/  STG.E desc[UR6][R2.64], R15 ;  /* 0x0000000f02007986 */ /* 0x0001e8000c101906 */
[----:B------:R-:W2:Y:S04]  /*0170*/  LDG.E R0, desc[UR6][R10.64] ;  /* 0x000000060a007981 */ /* 0x000ea8000c1e1900 */
[----:B------:R-:W2:Y:S01]  /*0180*/  LDG.E R8, desc[UR6][R4.64+0x4] ;  /* 0x0000040604087981 */ /* 0x000ea2000c1e1900 */
[----:B------:R-:W-:-:S05]  /*0190*/  IADD3 R13, PT, PT, R9, 0x2, RZ ;  /* 0x00000002090d7810 */ /* 0x000fca0007ffe0ff */
[----:B------:R-:W-:-:S04]  /*01a0*/  IMAD.WIDE R12, R13, 0x4, R6 ;  /* 0x000000040d0c7825 */ /* 0x000fc800078e0206 */
[----:B--2---:R-:W-:-:S05]  /*01b0*/  FFMA R17, R0, R8, R15 ;  /* 0x0000000800117223 */ /* 0x004fca000000000f */
[----:B------:R1:W-:Y:S04]  /*01c0*/  STG.E desc[UR6][R2.64], R17 ;  /* 0x0000001102007986 */ /* 0x0003e8000c101906 */
[----:B------:R-:W2:Y:S04]  /*01d0*/  LDG.E R8, desc[UR6][R4.64+0x8] ;  /* 0x0000080604087981 */ /* 0x000ea8000c1e1900 */
[----:B------:R-:W2:Y:S02]  /*01e0*/  LDG.E R0, desc[UR6][R12.64+-0x4] ;  /* 0xfffffc060c007981 */ /* 0x000ea4000c1e1900 */
[----:B--2---:R-:W-:-:S05]  /*01f0*/  FFMA R19, R0, R8, R17 ;  /* 0x0000000800137223 */ /* 0x004fca0000000011 */
[----:B------:R2:W-:Y:S04]  /*0200*/  STG.E desc[UR6][R2.64], R19 ;  /* 0x0000001302007986 */ /* 0x0005e8000c101906 */
[----:B------:R-:W0:Y:S04]  /*0210*/  LDG.E R0, desc[UR6][R12.64] ;  /* 0x000000060c007981 */ /* 0x000e28000c1e1900 */
[----:B------:R-:W0:Y:S01]  /*0220*/  LDG.E R8, desc[UR6][R4.64+0xc] ;  /* 0x00000c0604087981 */ /* 0x000e22000c1e1900 */
[----:B------:R-:W-:-:S05]  /*0230*/  IADD3 R11, PT, PT, R9, 0x4, RZ ;  /* 0x00000004090b7810 */ /* 0x000fca0007ffe0ff */
[----:B------:R-:W-:-:S04]  /*0240*/  IMAD.WIDE R10, R11, 0x4, R6 ;  /* 0x000000040b0a7825 */ /* 0x000fc800078e0206 */
[----:B0-----:R-:W-:-:S05]  /*0250*/  FFMA R15, R0, R8, R19 ;  /* 0x00000008000f7223 */ /* 0x001fca0000000013 */
[----:B------:R0:W-:Y:S04]  /*0260*/  STG.E desc[UR6][R2.64], R15 ;  /* 0x0000000f02007986 */ /* 0x0001e8000c101906 */
[----:B------:R-:W1:Y:S04]  /*0270*/  LDG.E R8, desc[UR6][R4.64+0x10] ;  /* 0x0000100604087981 */ /* 0x000e68000c1e1900 */
[----:B------:R-:W1:Y:S02]  /*0280*/  LDG.E R0, desc[UR6][R10.64+-0x4] ;  /* 0xfffffc060a007981 */ /* 0x000e64000c1e1900 */
[----:B-1----:R-:W-:-:S05]  /*0290*/  FFMA R17, R0, R8, R15 ;  /* 0x0000000800117223 */ /* 0x002fca000000000f */
[----:B------:R1:W-:Y:S04]  /*02a0*/  STG.E desc[UR6][R2.64], R17 ;  /* 0x0000001102007986 */ /* 0x0003e8000c101906 */
[----:B------:R-:W2:Y:S04]  /*02b0*/  LDG.E R0, desc[UR6][R10.64] ;  /* 0x000000060a007981 */ /* 0x000ea8000c1e1900 */
[----:B------:R-:W2:Y:S01]  /*02c0*/  LDG.E R8, desc[UR6][R4.64+0x14] ;  /* 0x0000140604087981 */ /* 0x000ea2000c1e1900 */
[----:B------:R-:W-:-:S05]  /*02d0*/  IADD3 R13, PT, PT, R9, 0x6, RZ ;  /* 0x00000006090d7810 */ /* 0x000fca0007ffe0ff */
[----:B------:R-:W-:-:S04]  /*02e0*/  IMAD.WIDE R12, R13, 0x4, R6 ;  /* 0x000000040d0c7825 */ /* 0x000fc800078e0206 */
[----:B--2---:R-:W-:-:S05]  /*02f0*/  FFMA R19, R0, R8, R17 ;  /* 0x0000000800137223 */ /* 0x004fca0000000011 */
[----:B------:R2:W-:Y:S04]  /*0300*/  STG.E desc[UR6][R2.64], R19 ;  /* 0x0000001302007986 */ /* 0x0005e8000c101906 */
[----:B------:R-:W0:Y:S04]  /*0310*/  LDG.E R8, desc[UR6][R4.64+0x18] ;  /* 0x0000180604087981 */ /* 0x000e28000c1e1900 */
[----:B------:R-:W0:Y:S02]  /*0320*/  LDG.E R0, desc[UR6][R12.64+-0x4] ;  /* 0xfffffc060c007981 */ /* 0x000e24000c1e1900 */
[----:B0-----:R-:W-:-:S05]  /*0330*/  FFMA R15, R0, R8, R19 ;  /* 0x00000008000f7223 */ /* 0x001fca0000000013 */
[----:B------:R0:W-:Y:S04]  /*0340*/  STG.E desc[UR6][R2.64], R15 ;  /* 0x0000000f02007986 */ /* 0x0001e8000c101906 */
[----:B------:R-:W1:Y:S04]  /*0350*/  LDG.E R0, desc[UR6][R12.64] ;  /* 0x000000060c007981 */ /* 0x000e68000c1e1900 */
[----:B------:R-:W1:Y:S01]  /*0360*/  LDG.E R8, desc[UR6][R4.64+0x1c] ;  /* 0x00001c0604087981 */ /* 0x000e62000c1e1900 */
[----:B------:R-:W-:-:S05]  /*0370*/  IADD3 R11, PT, PT, R9, 0x8, RZ ;  /* 0x00000008090b7810 */ /* 0x000fca0007ffe0ff */
[----:B------:R-:W-:-:S04]  /*0380*/  IMAD.WIDE R10, R11, 0x4, R6 ;  /* 0x000000040b0a7825 */ /* 0x000fc800078e0206 */
[----:B-1----:R-:W-:-:S05]  /*0390*/  FFMA R17, R0, R8, R15 ;  /* 0x0000000800117223 */ /* 0x002fca000000000f */
        /* <DEDUP_REMOVED lines=190> */
[----:B------:R-:W-:Y:S04]  /*0f80*/  STG.E desc[UR6][R2.64], R15 ;  /* 0x0000000f02007986 */ /* 0x000fe8000c101906 */
[----:B------:R-:W1:Y:S04]  /*0f90*/  LDG.E R8, desc[UR6][R4.64+0xb8] ;  /* 0x0000b80604087981 */ /* 0x000e68000c1e1900 */
[----:B------:R-:W1:Y:S02]  /*0fa0*/  LDG.E R0, desc[UR6][R12.64+-0x4] ;  /* 0xfffffc060c007981 */ /* 0x000e64000c1e1900 */
[----:B-1----:R-:W-:-:S05]  /*0fb0*/  FFMA R17, R0, R8, R15 ;  /* 0x0000000800117223 */ /* 0x002fca000000000f */
[----:B------:R-:W-:Y:S04]  /*0fc0*/  STG.E desc[UR6][R2.64], R17 ;  /* 0x0000001102007986 */ /* 0x000fe8000c101906 */
[----:B------:R-:W2:Y:S04]  /*0fd0*/  LDG.E R0, desc[UR6][R12.64] ;  /* 0x000000060c007981 */ /* 0x000ea8000c1e1900 */
[----:B------:R-:W2:Y:S01]  /*0fe0*/  LDG.E R8, desc[UR6][R4.64+0xbc] ;  /* 0x0000bc0604087981 */ /* 0x000ea2000c1e1900 */
[----:B------:R-:W-:-:S05]  /*0ff0*/  IADD3 R9, PT, PT, R9, 0x30, RZ ;  /* 0x0000003009097810 */ /* 0x000fca0007ffe0ff */
[----:B------:R-:W-:-:S04]  /*1000*/  IMAD.WIDE R6, R9, 0x4, R6 ;  /* 0x0000000409067825 */ /* 0x000fc800078e0206 */
[----:B--2---:R-:W-:-:S05]  /*1010*/  FFMA R19, R0, R8, R17 ;  /* 0x0000000800137223 */ /* 0x004fca0000000011 */
[----:B------:R-:W-:Y:S04]  /*1020*/  STG.E desc[UR6][R2.64], R19 ;  /* 0x0000001302007986 */ /* 0x000fe8000c101906 */
[----:B------:R-:W2:Y:S04]  /*1030*/  LDG.E R0, desc[UR6][R6.64+-0x4] ;  /* 0xfffffc0606007981 */ /* 0x000ea8000c1e1900 */
[----:B------:R-:W2:Y:S02]  /*1040*/  LDG.E R9, desc[UR6][R4.64+0xc0] ;  /* 0x0000c00604097981 */ /* 0x000ea4000c1e1900 */
[----:B--2---:R-:W-:-:S05]  /*1050*/  FFMA R9, R0, R9, R19 ;  /* 0x0000000900097223 */ /* 0x004fca0000000013 */
[----:B------:R-:W-:Y:S04]  /*1060*/  STG.E desc[UR6][R2.64], R9 ;  /* 0x0000000902007986 */ /* 0x000fe8000c101906 */
[----:B------:R-:W2:Y:S04]  /*1070*/  LDG.E R0, desc[UR6][R6.64] ;  /* 0x0000000606007981 */ /* 0x000ea8000c1e1900 */
[----:B------:R-:W2:Y:S02]  /*1080*/  LDG.E R8, desc[UR6][R4.64+0xc4] ;  /* 0x0000c40604087981 */ /* 0x000ea4000c1e1900 */
[----:B--2---:R-:W-:-:S05]  /*1090*/  FFMA R11, R0, R8, R9 ;  /* 0x00000008000b7223 */ /* 0x004fca0000000009 */
[----:B------:R-:W-:Y:S01]  /*10a0*/  STG.E desc[UR6][R2.64], R11 ;  /* 0x0000000b02007986 */ /* 0x000fe2000c101906 */
[----:B------:R-:W-:Y:S05]  /*10b0*/  EXIT ;  /* 0x000000000000794d */ /* 0x000fea0003800000 */
.L_x_0:
[----:B------:R-:W-:-:S00]  /*10c0*/  BRA `(.L_x_0) ;  /* 0xfffffffc00fc7947 */ /* 0x000fc0000383ffff */
[----:B------:R-:W-:-:S00]  /*10d0*/  NOP ;  /* 0x0000000000007918 */ /* 0x000fc00000000000 */
        /* <DEDUP_REMOVED lines=10> */
.L_x_1:


//--------------------- .nv.shared.reserved.0     --------------------------
	.section	.nv.shared.reserved.0,"aw",@nobits
	.weak		__nv_reservedSMEM_offset_0_alias
	.size		__nv_reservedSMEM_offset_0_alias, 0, 64
	.other		__nv_reservedSMEM_offset_0_alias,@"STO_CUDA_RESERVED_SHARED STV_DEFAULT"
__nv_reservedSMEM_offset_0_alias:
	.zero		0
	.zero		64


//--------------------- .nv.constant0._Z14mat_vec_mul_V1PfS_S_ --------------------------
	.section	.nv.constant0._Z14mat_vec_mul_V1PfS_S_,"a",@progbits
	.sectionflags	@""
	.align	4
.nv.constant0._Z14mat_vec_mul_V1PfS_S_:
	.zero		920


//--------------------- SYMBOLS --------------------------

	.type		.nv.reservedSmem.offset0,@object
	.size		.nv.reservedSmem.offset0,0x4
